	.headerflags	@"EF_CUDA_TEXMODE_UNIFIED EF_CUDA_64BIT_ADDRESS EF_CUDA_ACCELERATORS EF_CUDA_SM90 EF_CUDA_VIRTUAL_SM(EF_CUDA_SM90)"
	.elftype	@"ET_EXEC"


//--------------------- .nv.info                  --------------------------
	.section	.nv.info,"",@"SHT_CUDA_INFO"
	.align	4


	//----- nvinfo : EIATTR_REGCOUNT
	.align		4
        /*0000*/ 	.byte	0x04, 0x2f
        /*0002*/ 	.short	(.L_1 - .L_0)
	.align		4
.L_0:
        /*0004*/ 	.word	index@(triton_poi_fused_transpose_6)
        /*0008*/ 	.word	0x0000000e


	//----- nvinfo : EIATTR_MIN_STACK_SIZE
	.align		4
.L_1:
        /*000c*/ 	.byte	0x04, 0x12
        /*000e*/ 	.short	(.L_3 - .L_2)
	.align		4
.L_2:
        /*0010*/ 	.word	index@(triton_poi_fused_transpose_6)
        /*0014*/ 	.word	0x00000000


	//----- nvinfo : EIATTR_FRAME_SIZE
	.align		4
.L_3:
        /*0018*/ 	.byte	0x04, 0x11
        /*001a*/ 	.short	(.L_5 - .L_4)
	.align		4
.L_4:
        /*001c*/ 	.word	index@(triton_poi_fused_transpose_6)
        /*0020*/ 	.word	0x00000000


	//----- nvinfo : EIATTR_MIN_STACK_SIZE
	.align		4
.L_5:
        /*0024*/ 	.byte	0x04, 0x12
        /*0026*/ 	.short	(.L_7 - .L_6)
	.align		4
.L_6:
        /*0028*/ 	.word	index@(triton_poi_fused_transpose_6)
        /*002c*/ 	.word	0x00000000
.L_7:


//--------------------- .nv.info.triton_poi_fused_transpose_6 --------------------------
	.section	.nv.info.triton_poi_fused_transpose_6,"",@"SHT_CUDA_INFO"
	.sectionflags	@""
	.align	4


	//----- nvinfo : EIATTR_CUDA_API_VERSION
	.align		4
        /*0000*/ 	.byte	0x04, 0x37
        /*0002*/ 	.short	(.L_9 - .L_8)
.L_8:
        /*0004*/ 	.word	0x0000007c


	//----- nvinfo : EIATTR_KPARAM_INFO
	.align		4
.L_9:
        /*0008*/ 	.byte	0x04, 0x17
        /*000a*/ 	.short	(.L_11 - .L_10)
.L_10:
        /*000c*/ 	.word	0x00000000
        /*0010*/ 	.short	0x0003
        /*0012*/ 	.short	0x0014
        /*0014*/ 	.byte	0x00, 0xf0, 0x11, 0x00


	//----- nvinfo : EIATTR_KPARAM_INFO
	.align		4
.L_11:
        /*0018*/ 	.byte	0x04, 0x17
        /*001a*/ 	.short	(.L_13 - .L_12)
.L_12:
        /*001c*/ 	.word	0x00000000
        /*0020*/ 	.short	0x0002
        /*0022*/ 	.short	0x0010
        /*0024*/ 	.byte	0x00, 0xf0, 0x11, 0x00


	//----- nvinfo : EIATTR_KPARAM_INFO
	.align		4
.L_13:
        /*0028*/ 	.byte	0x04, 0x17
        /*002a*/ 	.short	(.L_15 - .L_14)
.L_14:
        /*002c*/ 	.word	0x00000000
        /*0030*/ 	.short	0x0001
        /*0032*/ 	.short	0x0008
        /*0034*/ 	.byte	0x00, 0xf4, 0x21, 0x00


	//----- nvinfo : EIATTR_KPARAM_INFO
	.align		4
.L_15:
        /*0038*/ 	.byte	0x04, 0x17
        /*003a*/ 	.short	(.L_17 - .L_16)
.L_16:
        /*003c*/ 	.word	0x00000000
        /*0040*/ 	.short	0x0000
        /*0042*/ 	.short	0x0000
        /*0044*/ 	.byte	0x00, 0xf4, 0x21, 0x00


	//----- nvinfo : EIATTR_SPARSE_MMA_MASK
	.align		4
.L_17:
        /*0048*/ 	.byte	0x03, 0x50
        /*004a*/ 	.short	0x0000


	//----- nvinfo : EIATTR_MAXREG_COUNT
	.align		4
        /*004c*/ 	.byte	0x03, 0x1b
        /*004e*/ 	.short	0x00ff


	//----- nvinfo : EIATTR_EXIT_INSTR_OFFSETS
	.align		4
        /*0050*/ 	.byte	0x04, 0x1c
        /*0052*/ 	.short	(.L_19 - .L_18)


	//   ....[0]....
.L_18:
        /*0054*/ 	.word	0x000002d0


	//   ....[1]....
        /*0058*/ 	.word	0x00000330


	//----- nvinfo : EIATTR_REQNTID
	.align		4
.L_19:
        /*005c*/ 	.byte	0x04, 0x10
        /*005e*/ 	.short	(.L_21 - .L_20)
.L_20:
        /*0060*/ 	.word	0x00000080
        /*0064*/ 	.word	0x00000001
        /*0068*/ 	.word	0x00000001


	//----- nvinfo : EIATTR_CBANK_PARAM_SIZE
	.align		4
.L_21:
        /*006c*/ 	.byte	0x03, 0x19
        /*006e*/ 	.short	0x0018


	//----- nvinfo : EIATTR_PARAM_CBANK
	.align		4
        /*0070*/ 	.byte	0x04, 0x0a
        /*0072*/ 	.short	(.L_23 - .L_22)
	.align		4
.L_22:
        /*0074*/ 	.word	index@(.nv.constant0.triton_poi_fused_transpose_6)
        /*0078*/ 	.short	0x0210
        /*007a*/ 	.short	0x0018


	//----- nvinfo : EIATTR_SW_WAR
	.align		4
.L_23:
        /*007c*/ 	.byte	0x04, 0x36
        /*007e*/ 	.short	(.L_25 - .L_24)
.L_24:
        /*0080*/ 	.word	0x00000008
.L_25:


//--------------------- .nv.callgraph             --------------------------
	.section	.nv.callgraph,"",@"SHT_CUDA_CALLGRAPH"
	.align	4
	.sectionentsize	8
	.align		4
        /*0000*/ 	.word	0x00000000
	.align		4
        /*0004*/ 	.word	0xffffffff
	.align		4
        /*0008*/ 	.word	0x00000000
	.align		4
        /*000c*/ 	.word	0xfffffffe
	.align		4
        /*0010*/ 	.word	0x00000000
	.align		4
        /*0014*/ 	.word	0xfffffffd
	.align		4
        /*0018*/ 	.word	0x00000000
	.align		4
        /*001c*/ 	.word	0xfffffffc


//--------------------- .text.triton_poi_fused_transpose_6 --------------------------
	.section	.text.triton_poi_fused_transpose_6,"ax",@progbits
	.sectionflags	@"SHF_BARRIERS=1"
	.align	128
        .global         triton_poi_fused_transpose_6
        .type           triton_poi_fused_transpose_6,@function
        .size           triton_poi_fused_transpose_6,(.L_x_1 - triton_poi_fused_transpose_6)
        .other          triton_poi_fused_transpose_6,@"STO_CUDA_ENTRY STV_DEFAULT"
triton_poi_fused_transpose_6:
.text.triton_poi_fused_transpose_6:
[----:B------:R-:W0:Y:S02]  /*0000*/  LDC R1, c[0x0][0x28] ;  /* 0x00000a00ff017b82 */ /* 0x000e240000000800 */
[----:B------:R-:W1:Y:S01]  /*0010*/  S2R R5, SR_CTAID.Y ;  /* 0x0000000000057919 */ /* 0x000e620000002600 */
[----:B------:R-:W2:Y:S01]  /*0020*/  LDC.64 R2, c[0x0][0x210] ;  /* 0x00008400ff027b82 */ /* 0x000ea20000000a00 */
[----:B------:R-:W-:Y:S01]  /*0030*/  ULDC.64 UR6, c[0x0][0x208] ;  /* 0x0000820000067ab9 */ /* 0x000fe20000000a00 */
[----:B------:R-:W3:Y:S01]  /*0040*/  S2R R0, SR_TID.X ;  /* 0x0000000000007919 */ /* 0x000ee20000002100 */
[----:B------:R-:W4:Y:S01]  /*0050*/  S2R R6, SR_CTAID.X ;  /* 0x0000000000067919 */ /* 0x000f220000002500 */
[----:B-1----:R-:W-:Y:S01]  /*0060*/  IMAD.SHL.U32 R5, R5, 0x20, RZ ;  /* 0x0000002005057824 */ /* 0x002fe200078e00ff */
[----:B---3--:R-:W-:-:S04]  /*0070*/  SHF.R.U32.HI R8, RZ, 0x5, R0 ;  /* 0x00000005ff087819 */ /* 0x008fc80000011600 */
[----:B------:R-:W-:-:S04]  /*0080*/  LOP3.LUT R4, R5, 0x1f, R0, 0xf8, !PT ;  /* 0x0000001f05047812 */ /* 0x000fc800078ef800 */
[----:B------:R-:W-:-:S04]  /*0090*/  SHF.R.S32.HI R7, RZ, 0x1f, R4 ;  /* 0x0000001fff077819 */ /* 0x000fc80000011404 */
[----:B------:R-:W-:Y:S01]  /*00a0*/  LEA.HI R9, R7, R4, RZ, 0x2 ;  /* 0x0000000407097211 */ /* 0x000fe200078f10ff */
[----:B----4-:R-:W-:Y:S01]  /*00b0*/  IMAD.SHL.U32 R7, R6, 0x4, RZ ;  /* 0x0000000406077824 */ /* 0x010fe200078e00ff */
[----:B------:R-:W-:Y:S02]  /*00c0*/  SGXT.U32 R6, R8, 0x2 ;  /* 0x000000020806781a */ /* 0x000fe40000000000 */
[C---:B------:R-:W-:Y:S01]  /*00d0*/  LOP3.LUT R11, R9.reuse, 0xfffffffc, RZ, 0xc0, !PT ;  /* 0xfffffffc090b7812 */ /* 0x040fe200078ec0ff */
[----:B------:R-:W-:Y:S01]  /*00e0*/  IMAD.SHL.U32 R9, R9, 0x4, RZ ;  /* 0x0000000409097824 */ /* 0x000fe200078e00ff */
[----:B------:R-:W-:-:S03]  /*00f0*/  LOP3.LUT R8, R7, R6, RZ, 0xfc, !PT ;  /* 0x0000000607087212 */ /* 0x000fc600078efcff */
[----:B------:R-:W-:Y:S01]  /*0100*/  IMAD.IADD R11, R4, 0x1, -R11 ;  /* 0x00000001040b7824 */ /* 0x000fe200078e0a0b */
[----:B------:R-:W-:-:S03]  /*0110*/  ISETP.GE.AND P0, PT, R8, 0x4, PT ;  /* 0x000000040800780c */ /* 0x000fc60003f06270 */
[----:B------:R-:W-:Y:S01]  /*0120*/  IMAD R11, R8, 0x4, R11 ;  /* 0x00000004080b7824 */ /* 0x000fe200078e020b */
[----:B------:R-:W-:Y:S02]  /*0130*/  LOP3.LUT R8, R9, 0xfffffff0, RZ, 0xc0, !PT ;  /* 0xfffffff009087812 */ /* 0x000fe400078ec0ff */
[----:B------:R-:W-:-:S03]  /*0140*/  ISETP.LT.AND P0, PT, R4, 0x40, !P0 ;  /* 0x000000400400780c */ /* 0x000fc60004701270 */
[----:B------:R-:W-:Y:S02]  /*0150*/  IMAD.IADD R11, R11, 0x1, R8 ;  /* 0x000000010b0b7824 */ /* 0x000fe400078e0208 */
[----:B------:R-:W-:Y:S02]  /*0160*/  IMAD.MOV.U32 R8, RZ, RZ, RZ ;  /* 0x000000ffff087224 */ /* 0x000fe400078e00ff */
[----:B--2---:R-:W-:-:S06]  /*0170*/  IMAD.WIDE R2, R11, 0x4, R2 ;  /* 0x000000040b027825 */ /* 0x004fcc00078e0202 */
[----:B------:R1:W2:Y:S01]  /*0180*/  @P0 LDG.E.EL R8, desc[UR6][R2.64] ;  /* 0x0000000602080981 */ /* 0x0002a2000c2e1900 */
[----:B------:R-:W3:Y:S01]  /*0190*/  S2UR UR5, SR_CgaCtaId ;  /* 0x00000000000579c3 */ /* 0x000ee20000008800 */
[----:B------:R-:W-:Y:S01]  /*01a0*/  IMAD.SHL.U32 R9, R0, 0x4, RZ ;  /* 0x0000000400097824 */ /* 0x000fe200078e00ff */
[----:B------:R-:W-:Y:S01]  /*01b0*/  UMOV UR4, 0x400 ;  /* 0x0000040000047882 */ /* 0x000fe20000000000 */
[----:B------:R-:W-:-:S03]  /*01c0*/  SHF.R.U32.HI R4, RZ, 0x2, R0 ;  /* 0x00000002ff047819 */ /* 0x000fc60000011600 */
[----:B------:R-:W-:Y:S02]  /*01d0*/  LOP3.LUT R10, R6, 0x7c, R9, 0xf8, !PT ;  /* 0x0000007c060a7812 */ /* 0x000fe400078ef809 */
[----:B------:R-:W-:Y:S02]  /*01e0*/  SHF.R.U32.HI R9, RZ, 0x2, R9 ;  /* 0x00000002ff097819 */ /* 0x000fe40000011609 */
[----:B------:R-:W-:Y:S02]  /*01f0*/  LOP3.LUT R6, R7, 0x3, R0, 0xf8, !PT ;  /* 0x0000000307067812 */ /* 0x000fe400078ef800 */
[----:B------:R-:W-:Y:S02]  /*0200*/  SGXT.U32 R7, R9, 0x5 ;  /* 0x000000050907781a */ /* 0x000fe40000000000 */
[----:B------:R-:W-:Y:S02]  /*0210*/  SGXT.U32 R4, R4, 0x5 ;  /* 0x000000050404781a */ /* 0x000fe40000000000 */
[----:B------:R-:W-:Y:S01]  /*0220*/  ISETP.GE.AND P0, PT, R6, 0x4, PT ;  /* 0x000000040600780c */ /* 0x000fe20003f06270 */
[----:B------:R-:W-:Y:S01]  /*0230*/  IMAD.IADD R7, R10, 0x1, R7 ;  /* 0x000000010a077824 */ /* 0x000fe200078e0207 */
[----:B------:R-:W-:-:S02]  /*0240*/  LOP3.LUT R5, R5, R4, RZ, 0xfc, !PT ;  /* 0x0000000405057212 */ /* 0x000fc400078efcff */
[----:B-1----:R-:W-:Y:S02]  /*0250*/  LOP3.LUT R3, R0, 0x7f, RZ, 0xc0, !PT ;  /* 0x0000007f00037812 */ /* 0x002fe400078ec0ff */
[----:B------:R-:W-:Y:S01]  /*0260*/  ISETP.LT.AND P0, PT, R5, 0x40, !P0 ;  /* 0x000000400500780c */ /* 0x000fe20004701270 */
[----:B---3--:R-:W-:Y:S02]  /*0270*/  UPRMT UR4, UR5, 0x654, UR4 ;  /* 0x0000065405047896 */ /* 0x008fe40008000004 */
[----:B------:R-:W-:-:S04]  /*0280*/  IMAD.IADD R3, R4, 0x1, R3 ;  /* 0x0000000104037824 */ /* 0x000fc800078e0203 */
[----:B------:R-:W-:Y:S02]  /*0290*/  LEA R7, R7, UR4, 0x2 ;  /* 0x0000000407077c11 */ /* 0x000fe4000f8e10ff */
[----:B------:R-:W-:-:S03]  /*02a0*/  LEA R0, R3, UR4, 0x2 ;  /* 0x0000000403007c11 */ /* 0x000fc6000f8e10ff */
[----:B--2---:R1:W-:Y:S01]  /*02b0*/  STS [R7], R8 ;  /* 0x0000000807007388 */ /* 0x0043e20000000800 */
[----:B------:R-:W-:Y:S06]  /*02c0*/  BAR.SYNC.DEFER_BLOCKING 0x0 ;  /* 0x0000000000007b1d */ /* 0x000fec0000010000 */
[----:B-1----:R-:W-:Y:S05]  /*02d0*/  @!P0 EXIT ;  /* 0x000000000000894d */ /* 0x002fea0003800000 */
[----:B------:R-:W0:Y:S01]  /*02e0*/  LDS R7, [R0] ;  /* 0x0000000000077984 */ /* 0x000e220000000800 */
[----:B------:R-:W1:Y:S01]  /*02f0*/  LDC.64 R2, c[0x0][0x218] ;  /* 0x00008600ff027b82 */ /* 0x000e620000000a00 */
[----:B------:R-:W-:-:S04]  /*0300*/  IMAD R5, R5, 0x4, R6 ;  /* 0x0000000405057824 */ /* 0x000fc800078e0206 */
[----:B-1----:R-:W-:-:S05]  /*0310*/  IMAD.WIDE R2, R5, 0x4, R2 ;  /* 0x0000000405027825 */ /* 0x002fca00078e0202 */
[----:B0-----:R-:W-:Y:S01]  /*0320*/  STG.E desc[UR6][R2.64], R7 ;  /* 0x0000000702007986 */ /* 0x001fe2000c101906 */
[----:B------:R-:W-:Y:S05]  /*0330*/  EXIT ;  /* 0x000000000000794d */ /* 0x000fea0003800000 */
.L_x_0:
[----:B------:R-:W-:-:S00]  /*0340*/  BRA `(.L_x_0) ;  /* 0xfffffffc00fc7947 */ /* 0x000fc0000383ffff */
[----:B------:R-:W-:-:S00]  /*0350*/  NOP ;  /* 0x0000000000007918 */ /* 0x000fc00000000000 */
        /* <DEDUP_REMOVED lines=10> */
.L_x_1:


//--------------------- .nv.shared.triton_poi_fused_transpose_6 --------------------------
	.section	.nv.shared.triton_poi_fused_transpose_6,"aw",@nobits
	.sectionflags	@""
	.align	16
	.zero		1024


//--------------------- .nv.constant0.triton_poi_fused_transpose_6 --------------------------
	.section	.nv.constant0.triton_poi_fused_transpose_6,"a",@progbits
	.sectionflags	@""
	.align	4
.nv.constant0.triton_poi_fused_transpose_6:
	.zero		552
